//
// Generated by NVIDIA NVVM Compiler
//
// Compiler Build ID: CL-36424714
// Cuda compilation tools, release 13.0, V13.0.88
// Based on NVVM 20.0.0
//

.version 9.0
.target sm_100
.address_size 64

	// .globl	_Z5log1pddPd

.visible .entry _Z5log1pddPd(
	.param .f64 _Z5log1pddPd_param_0,
	.param .f64 _Z5log1pddPd_param_1,
	.param .u64 .ptr .align 1 _Z5log1pddPd_param_2
)
{
	.reg .pred 	%p<11>;
	.reg .b32 	%r<45>;
	.reg .b32 	%f<4>;
	.reg .b64 	%rd<3>;
	.reg .b64 	%fd<90>;

	ld.param.f64 	%fd17, [_Z5log1pddPd_param_0];
	ld.param.f64 	%fd16, [_Z5log1pddPd_param_1];
	ld.param.u64 	%rd1, [_Z5log1pddPd_param_2];
	sub.f64 	%fd1, %fd17, %fd16;
	fma.rn.f64 	%fd18, %fd1, 0d3FF71547652B82FE, 0d4338000000000000;
	{
	.reg .b32 %temp; 
	mov.b64 	{%r1, %temp}, %fd18;
	}
	mov.f64 	%fd19, 0dC338000000000000;
	add.rn.f64 	%fd20, %fd18, %fd19;
	fma.rn.f64 	%fd21, %fd20, 0dBFE62E42FEFA39EF, %fd1;
	fma.rn.f64 	%fd22, %fd20, 0dBC7ABC9E3B39803F, %fd21;
	fma.rn.f64 	%fd23, %fd22, 0d3E5ADE1569CE2BDF, 0d3E928AF3FCA213EA;
	fma.rn.f64 	%fd24, %fd23, %fd22, 0d3EC71DEE62401315;
	fma.rn.f64 	%fd25, %fd24, %fd22, 0d3EFA01997C89EB71;
	fma.rn.f64 	%fd26, %fd25, %fd22, 0d3F2A01A014761F65;
	fma.rn.f64 	%fd27, %fd26, %fd22, 0d3F56C16C1852B7AF;
	fma.rn.f64 	%fd28, %fd27, %fd22, 0d3F81111111122322;
	fma.rn.f64 	%fd29, %fd28, %fd22, 0d3FA55555555502A1;
	fma.rn.f64 	%fd30, %fd29, %fd22, 0d3FC5555555555511;
	fma.rn.f64 	%fd31, %fd30, %fd22, 0d3FE000000000000B;
	fma.rn.f64 	%fd32, %fd31, %fd22, 0d3FF0000000000000;
	fma.rn.f64 	%fd33, %fd32, %fd22, 0d3FF0000000000000;
	{
	.reg .b32 %temp; 
	mov.b64 	{%r2, %temp}, %fd33;
	}
	{
	.reg .b32 %temp; 
	mov.b64 	{%temp, %r3}, %fd33;
	}
	shl.b32 	%r14, %r1, 20;
	add.s32 	%r15, %r14, %r3;
	mov.b64 	%fd86, {%r2, %r15};
	{
	.reg .b32 %temp; 
	mov.b64 	{%temp, %r16}, %fd1;
	}
	mov.b32 	%f2, %r16;
	abs.f32 	%f1, %f2;
	setp.lt.f32 	%p1, %f1, 0f4086232B;
	@%p1 bra 	$L__BB0_3;
	setp.lt.f64 	%p2, %fd1, 0d0000000000000000;
	add.f64 	%fd34, %fd1, 0d7FF0000000000000;
	selp.f64 	%fd86, 0d0000000000000000, %fd34, %p2;
	setp.geu.f32 	%p3, %f1, 0f40874800;
	@%p3 bra 	$L__BB0_3;
	shr.u32 	%r17, %r1, 31;
	add.s32 	%r18, %r1, %r17;
	shr.s32 	%r19, %r18, 1;
	shl.b32 	%r20, %r19, 20;
	add.s32 	%r21, %r3, %r20;
	mov.b64 	%fd35, {%r2, %r21};
	sub.s32 	%r22, %r1, %r19;
	shl.b32 	%r23, %r22, 20;
	add.s32 	%r24, %r23, 1072693248;
	mov.b32 	%r25, 0;
	mov.b64 	%fd36, {%r25, %r24};
	mul.f64 	%fd86, %fd36, %fd35;
$L__BB0_3:
	{
	.reg .b32 %temp; 
	mov.b64 	{%temp, %r26}, %fd86;
	}
	mov.b32 	%f3, %r26;
	setp.geu.f32 	%p4, %f3, 0f3FE55555;
	setp.leu.f32 	%p5, %f3, 0fBFD99999;
	or.pred  	%p6, %p4, %p5;
	@%p6 bra 	$L__BB0_5;
	add.f64 	%fd70, %fd86, 0d4000000000000000;
	div.rn.f64 	%fd71, %fd86, %fd70;
	neg.f64 	%fd72, %fd86;
	mul.f64 	%fd73, %fd71, %fd72;
	add.f64 	%fd74, %fd86, %fd73;
	mul.f64 	%fd75, %fd74, %fd74;
	fma.rn.f64 	%fd76, %fd75, 0d3EB372FB2FBE14B5, 0d3ED087FFCEB2DC44;
	fma.rn.f64 	%fd77, %fd76, %fd75, 0d3EF3B9FF890F468C;
	fma.rn.f64 	%fd78, %fd77, %fd75, 0d3F17457EFD51BAF8;
	fma.rn.f64 	%fd79, %fd78, %fd75, 0d3F3C71C8DE3CE825;
	fma.rn.f64 	%fd80, %fd79, %fd75, 0d3F6249248FA4661F;
	fma.rn.f64 	%fd81, %fd80, %fd75, 0d3F899999999D70C4;
	fma.rn.f64 	%fd82, %fd81, %fd75, 0d3FB5555555555462;
	mul.f64 	%fd83, %fd75, %fd82;
	fma.rn.f64 	%fd84, %fd83, %fd74, %fd73;
	add.f64 	%fd89, %fd86, %fd84;
	bra.uni 	$L__BB0_12;
$L__BB0_5:
	add.f64 	%fd87, %fd86, 0d3FF0000000000000;
	{
	.reg .b32 %temp; 
	mov.b64 	{%temp, %r41}, %fd87;
	}
	{
	.reg .b32 %temp; 
	mov.b64 	{%r42, %temp}, %fd87;
	}
	setp.gt.s32 	%p7, %r41, 1048575;
	mov.b32 	%r43, -1023;
	@%p7 bra 	$L__BB0_7;
	mul.f64 	%fd87, %fd87, 0d4350000000000000;
	{
	.reg .b32 %temp; 
	mov.b64 	{%temp, %r41}, %fd87;
	}
	{
	.reg .b32 %temp; 
	mov.b64 	{%r42, %temp}, %fd87;
	}
	mov.b32 	%r43, -1077;
$L__BB0_7:
	add.s32 	%r29, %r41, -1;
	setp.gt.u32 	%p8, %r29, 2146435070;
	@%p8 bra 	$L__BB0_11;
	shr.u32 	%r32, %r41, 20;
	add.s32 	%r44, %r43, %r32;
	and.b32  	%r33, %r41, 1048575;
	or.b32  	%r34, %r33, 1072693248;
	mov.b64 	%fd88, {%r42, %r34};
	setp.lt.u32 	%p10, %r34, 1073127583;
	@%p10 bra 	$L__BB0_10;
	{
	.reg .b32 %temp; 
	mov.b64 	{%r35, %temp}, %fd88;
	}
	{
	.reg .b32 %temp; 
	mov.b64 	{%temp, %r36}, %fd88;
	}
	add.s32 	%r37, %r36, -1048576;
	mov.b64 	%fd88, {%r35, %r37};
	add.s32 	%r44, %r44, 1;
$L__BB0_10:
	add.f64 	%fd38, %fd88, 0dBFF0000000000000;
	add.f64 	%fd39, %fd88, 0d3FF0000000000000;
	rcp.approx.ftz.f64 	%fd40, %fd39;
	neg.f64 	%fd41, %fd39;
	fma.rn.f64 	%fd42, %fd41, %fd40, 0d3FF0000000000000;
	fma.rn.f64 	%fd43, %fd42, %fd42, %fd42;
	fma.rn.f64 	%fd44, %fd43, %fd40, %fd40;
	mul.f64 	%fd45, %fd38, %fd44;
	fma.rn.f64 	%fd46, %fd38, %fd44, %fd45;
	mul.f64 	%fd47, %fd46, %fd46;
	fma.rn.f64 	%fd48, %fd47, 0d3EB1380B3AE80F1E, 0d3ED0EE258B7A8B04;
	fma.rn.f64 	%fd49, %fd48, %fd47, 0d3EF3B2669F02676F;
	fma.rn.f64 	%fd50, %fd49, %fd47, 0d3F1745CBA9AB0956;
	fma.rn.f64 	%fd51, %fd50, %fd47, 0d3F3C71C72D1B5154;
	fma.rn.f64 	%fd52, %fd51, %fd47, 0d3F624924923BE72D;
	fma.rn.f64 	%fd53, %fd52, %fd47, 0d3F8999999999A3C4;
	fma.rn.f64 	%fd54, %fd53, %fd47, 0d3FB5555555555554;
	sub.f64 	%fd55, %fd38, %fd46;
	add.f64 	%fd56, %fd55, %fd55;
	neg.f64 	%fd57, %fd46;
	fma.rn.f64 	%fd58, %fd57, %fd38, %fd56;
	mul.f64 	%fd59, %fd44, %fd58;
	mul.f64 	%fd60, %fd47, %fd54;
	fma.rn.f64 	%fd61, %fd60, %fd46, %fd59;
	xor.b32  	%r38, %r44, -2147483648;
	mov.b32 	%r39, 1127219200;
	mov.b64 	%fd62, {%r38, %r39};
	mov.b32 	%r40, -2147483648;
	mov.b64 	%fd63, {%r40, %r39};
	sub.f64 	%fd64, %fd62, %fd63;
	fma.rn.f64 	%fd65, %fd64, 0d3FE62E42FEFA39EF, %fd46;
	fma.rn.f64 	%fd66, %fd64, 0dBFE62E42FEFA39EF, %fd65;
	sub.f64 	%fd67, %fd66, %fd46;
	sub.f64 	%fd68, %fd61, %fd67;
	fma.rn.f64 	%fd69, %fd64, 0d3C7ABC9E3B39803F, %fd68;
	add.f64 	%fd89, %fd65, %fd69;
	bra.uni 	$L__BB0_12;
$L__BB0_11:
	fma.rn.f64 	%fd37, %fd87, 0d7FF0000000000000, 0d7FF0000000000000;
	{
	.reg .b32 %temp; 
	mov.b64 	{%temp, %r30}, %fd87;
	}
	and.b32  	%r31, %r30, 2147483647;
	setp.eq.s32 	%p9, %r31, 0;
	selp.f64 	%fd89, 0dFFF0000000000000, %fd37, %p9;
$L__BB0_12:
	cvta.to.global.u64 	%rd2, %rd1;
	add.f64 	%fd85, %fd16, %fd89;
	st.global.f64 	[%rd2], %fd85;
	ret;

}
	// .globl	_Z6log_1pddPd
.visible .entry _Z6log_1pddPd(
	.param .f64 _Z6log_1pddPd_param_0,
	.param .f64 _Z6log_1pddPd_param_1,
	.param .u64 .ptr .align 1 _Z6log_1pddPd_param_2
)
{
	.reg .pred 	%p<8>;
	.reg .b32 	%r<44>;
	.reg .b32 	%f<3>;
	.reg .b64 	%rd<3>;
	.reg .b64 	%fd<74>;

	ld.param.f64 	%fd16, [_Z6log_1pddPd_param_0];
	ld.param.f64 	%fd15, [_Z6log_1pddPd_param_1];
	ld.param.u64 	%rd1, [_Z6log_1pddPd_param_2];
	sub.f64 	%fd1, %fd16, %fd15;
	fma.rn.f64 	%fd17, %fd1, 0d3FF71547652B82FE, 0d4338000000000000;
	{
	.reg .b32 %temp; 
	mov.b64 	{%r1, %temp}, %fd17;
	}
	mov.f64 	%fd18, 0dC338000000000000;
	add.rn.f64 	%fd19, %fd17, %fd18;
	fma.rn.f64 	%fd20, %fd19, 0dBFE62E42FEFA39EF, %fd1;
	fma.rn.f64 	%fd21, %fd19, 0dBC7ABC9E3B39803F, %fd20;
	fma.rn.f64 	%fd22, %fd21, 0d3E5ADE1569CE2BDF, 0d3E928AF3FCA213EA;
	fma.rn.f64 	%fd23, %fd22, %fd21, 0d3EC71DEE62401315;
	fma.rn.f64 	%fd24, %fd23, %fd21, 0d3EFA01997C89EB71;
	fma.rn.f64 	%fd25, %fd24, %fd21, 0d3F2A01A014761F65;
	fma.rn.f64 	%fd26, %fd25, %fd21, 0d3F56C16C1852B7AF;
	fma.rn.f64 	%fd27, %fd26, %fd21, 0d3F81111111122322;
	fma.rn.f64 	%fd28, %fd27, %fd21, 0d3FA55555555502A1;
	fma.rn.f64 	%fd29, %fd28, %fd21, 0d3FC5555555555511;
	fma.rn.f64 	%fd30, %fd29, %fd21, 0d3FE000000000000B;
	fma.rn.f64 	%fd31, %fd30, %fd21, 0d3FF0000000000000;
	fma.rn.f64 	%fd32, %fd31, %fd21, 0d3FF0000000000000;
	{
	.reg .b32 %temp; 
	mov.b64 	{%r2, %temp}, %fd32;
	}
	{
	.reg .b32 %temp; 
	mov.b64 	{%temp, %r3}, %fd32;
	}
	shl.b32 	%r14, %r1, 20;
	add.s32 	%r15, %r14, %r3;
	mov.b64 	%fd70, {%r2, %r15};
	{
	.reg .b32 %temp; 
	mov.b64 	{%temp, %r16}, %fd1;
	}
	mov.b32 	%f2, %r16;
	abs.f32 	%f1, %f2;
	setp.lt.f32 	%p1, %f1, 0f4086232B;
	@%p1 bra 	$L__BB1_3;
	setp.lt.f64 	%p2, %fd1, 0d0000000000000000;
	add.f64 	%fd33, %fd1, 0d7FF0000000000000;
	selp.f64 	%fd70, 0d0000000000000000, %fd33, %p2;
	setp.geu.f32 	%p3, %f1, 0f40874800;
	@%p3 bra 	$L__BB1_3;
	shr.u32 	%r17, %r1, 31;
	add.s32 	%r18, %r1, %r17;
	shr.s32 	%r19, %r18, 1;
	shl.b32 	%r20, %r19, 20;
	add.s32 	%r21, %r3, %r20;
	mov.b64 	%fd34, {%r2, %r21};
	sub.s32 	%r22, %r1, %r19;
	shl.b32 	%r23, %r22, 20;
	add.s32 	%r24, %r23, 1072693248;
	mov.b32 	%r25, 0;
	mov.b64 	%fd35, {%r25, %r24};
	mul.f64 	%fd70, %fd35, %fd34;
$L__BB1_3:
	add.f64 	%fd71, %fd70, 0d3FF0000000000000;
	{
	.reg .b32 %temp; 
	mov.b64 	{%temp, %r40}, %fd71;
	}
	{
	.reg .b32 %temp; 
	mov.b64 	{%r41, %temp}, %fd71;
	}
	setp.gt.s32 	%p4, %r40, 1048575;
	mov.b32 	%r42, -1023;
	@%p4 bra 	$L__BB1_5;
	mul.f64 	%fd71, %fd71, 0d4350000000000000;
	{
	.reg .b32 %temp; 
	mov.b64 	{%temp, %r40}, %fd71;
	}
	{
	.reg .b32 %temp; 
	mov.b64 	{%r41, %temp}, %fd71;
	}
	mov.b32 	%r42, -1077;
$L__BB1_5:
	add.s32 	%r28, %r40, -1;
	setp.gt.u32 	%p5, %r28, 2146435070;
	@%p5 bra 	$L__BB1_9;
	shr.u32 	%r31, %r40, 20;
	add.s32 	%r43, %r42, %r31;
	and.b32  	%r32, %r40, 1048575;
	or.b32  	%r33, %r32, 1072693248;
	mov.b64 	%fd72, {%r41, %r33};
	setp.lt.u32 	%p7, %r33, 1073127583;
	@%p7 bra 	$L__BB1_8;
	{
	.reg .b32 %temp; 
	mov.b64 	{%r34, %temp}, %fd72;
	}
	{
	.reg .b32 %temp; 
	mov.b64 	{%temp, %r35}, %fd72;
	}
	add.s32 	%r36, %r35, -1048576;
	mov.b64 	%fd72, {%r34, %r36};
	add.s32 	%r43, %r43, 1;
$L__BB1_8:
	add.f64 	%fd37, %fd72, 0dBFF0000000000000;
	add.f64 	%fd38, %fd72, 0d3FF0000000000000;
	rcp.approx.ftz.f64 	%fd39, %fd38;
	neg.f64 	%fd40, %fd38;
	fma.rn.f64 	%fd41, %fd40, %fd39, 0d3FF0000000000000;
	fma.rn.f64 	%fd42, %fd41, %fd41, %fd41;
	fma.rn.f64 	%fd43, %fd42, %fd39, %fd39;
	mul.f64 	%fd44, %fd37, %fd43;
	fma.rn.f64 	%fd45, %fd37, %fd43, %fd44;
	mul.f64 	%fd46, %fd45, %fd45;
	fma.rn.f64 	%fd47, %fd46, 0d3EB1380B3AE80F1E, 0d3ED0EE258B7A8B04;
	fma.rn.f64 	%fd48, %fd47, %fd46, 0d3EF3B2669F02676F;
	fma.rn.f64 	%fd49, %fd48, %fd46, 0d3F1745CBA9AB0956;
	fma.rn.f64 	%fd50, %fd49, %fd46, 0d3F3C71C72D1B5154;
	fma.rn.f64 	%fd51, %fd50, %fd46, 0d3F624924923BE72D;
	fma.rn.f64 	%fd52, %fd51, %fd46, 0d3F8999999999A3C4;
	fma.rn.f64 	%fd53, %fd52, %fd46, 0d3FB5555555555554;
	sub.f64 	%fd54, %fd37, %fd45;
	add.f64 	%fd55, %fd54, %fd54;
	neg.f64 	%fd56, %fd45;
	fma.rn.f64 	%fd57, %fd56, %fd37, %fd55;
	mul.f64 	%fd58, %fd43, %fd57;
	mul.f64 	%fd59, %fd46, %fd53;
	fma.rn.f64 	%fd60, %fd59, %fd45, %fd58;
	xor.b32  	%r37, %r43, -2147483648;
	mov.b32 	%r38, 1127219200;
	mov.b64 	%fd61, {%r37, %r38};
	mov.b32 	%r39, -2147483648;
	mov.b64 	%fd62, {%r39, %r38};
	sub.f64 	%fd63, %fd61, %fd62;
	fma.rn.f64 	%fd64, %fd63, 0d3FE62E42FEFA39EF, %fd45;
	fma.rn.f64 	%fd65, %fd63, 0dBFE62E42FEFA39EF, %fd64;
	sub.f64 	%fd66, %fd65, %fd45;
	sub.f64 	%fd67, %fd60, %fd66;
	fma.rn.f64 	%fd68, %fd63, 0d3C7ABC9E3B39803F, %fd67;
	add.f64 	%fd73, %fd64, %fd68;
	bra.uni 	$L__BB1_10;
$L__BB1_9:
	fma.rn.f64 	%fd36, %fd71, 0d7FF0000000000000, 0d7FF0000000000000;
	{
	.reg .b32 %temp; 
	mov.b64 	{%temp, %r29}, %fd71;
	}
	and.b32  	%r30, %r29, 2147483647;
	setp.eq.s32 	%p6, %r30, 0;
	selp.f64 	%fd73, 0dFFF0000000000000, %fd36, %p6;
$L__BB1_10:
	cvta.to.global.u64 	%rd2, %rd1;
	add.f64 	%fd69, %fd15, %fd73;
	st.global.f64 	[%rd2], %fd69;
	ret;

}


// ===== COMPILED SASS (sm_100) =====

	.target	sm_100

	.elftype	@"ET_EXEC"


//--------------------- .note.nv.tkinfo           --------------------------
	.section	.note.nv.tkinfo,"",@"SHT_NOTE"
	.sectionflags	@"SHF_NOTE_NV_TKINFO"
	.tkinfo
        /*0018*/ 	.word	0x00000002
        /*0030*/ 	.string	""
        /*0030*/ 	.string	"ptxas"
        /*0030*/ 	.string	"Cuda compilation tools, release 13.0, V13.0.88"
        /*0030*/ 	.string	"Build cuda_13.0.r13.0/compiler.36424714_0"
        /*0030*/ 	.string	"-arch sm_100 -m 64 "



//--------------------- .note.nv.cuinfo           --------------------------
	.section	.note.nv.cuinfo,"",@"SHT_NOTE"
	.sectionflags	@"SHF_NOTE_NV_CUINFO"
        /*0018*/ 	.short	0x0002
        /*001a*/ 	.short	0x0064
        /*001c*/ 	.short	0x0082
	.zero		2


//--------------------- .nv.info                  --------------------------
	.section	.nv.info,"",@"SHT_CUDA_INFO"
	.align	4


	//----- nvinfo : EIATTR_REGCOUNT
	.align		4
        /*0000*/ 	.byte	0x04, 0x2f
        /*0002*/ 	.short	(.L_1 - .L_0)
	.align		4
.L_0:
        /*0004*/ 	.word	index@(_Z5log1pddPd)
        /*0008*/ 	.word	0x0000001a


	//----- nvinfo : EIATTR_FRAME_SIZE
	.align		4
.L_1:
        /*000c*/ 	.byte	0x04, 0x11
        /*000e*/ 	.short	(.L_3 - .L_2)
	.align		4
.L_2:
        /*0010*/ 	.word	index@($__internal_0_$__cuda_sm20_div_rn_f64_full)
        /*0014*/ 	.word	0x00000000


	//----- nvinfo : EIATTR_FRAME_SIZE
	.align		4
.L_3:
        /*0018*/ 	.byte	0x04, 0x11
        /*001a*/ 	.short	(.L_5 - .L_4)
	.align		4
.L_4:
        /*001c*/ 	.word	index@(_Z5log1pddPd)
        /*0020*/ 	.word	0x00000000


	//----- nvinfo : EIATTR_REGCOUNT
	.align		4
.L_5:
        /*0024*/ 	.byte	0x04, 0x2f
        /*0026*/ 	.short	(.L_7 - .L_6)
	.align		4
.L_6:
        /*0028*/ 	.word	index@(_Z6log_1pddPd)
        /*002c*/ 	.word	0x00000016


	//----- nvinfo : EIATTR_FRAME_SIZE
	.align		4
.L_7:
        /*0030*/ 	.byte	0x04, 0x11
        /*0032*/ 	.short	(.L_9 - .L_8)
	.align		4
.L_8:
        /*0034*/ 	.word	index@(_Z6log_1pddPd)
        /*0038*/ 	.word	0x00000000


	//----- nvinfo : EIATTR_MIN_STACK_SIZE
	.align		4
.L_9:
        /*003c*/ 	.byte	0x04, 0x12
        /*003e*/ 	.short	(.L_11 - .L_10)
	.align		4
.L_10:
        /*0040*/ 	.word	index@(_Z6log_1pddPd)
        /*0044*/ 	.word	0x00000000


	//----- nvinfo : EIATTR_MIN_STACK_SIZE
	.align		4
.L_11:
        /*0048*/ 	.byte	0x04, 0x12
        /*004a*/ 	.short	(.L_13 - .L_12)
	.align		4
.L_12:
        /*004c*/ 	.word	index@(_Z5log1pddPd)
        /*0050*/ 	.word	0x00000000
.L_13:


//--------------------- .nv.compat                --------------------------
	.section	.nv.compat,"",@"SHT_CUDA_COMPAT_INFO"
	.align	4
        /*0000*/ 	.byte	0x02, 0x09, 0x00, 0x00, 0x02, 0x02, 0x01, 0x00, 0x02, 0x05, 0x05, 0x00, 0x03, 0x07, 0x01, 0x01
        /*0010*/ 	.byte	0x02, 0x03, 0x00, 0x00, 0x02, 0x06, 0x01, 0x00, 0x04, 0x0b, 0x08, 0x00, 0x01, 0x00, 0x00, 0x00
        /*0020*/ 	.byte	0x00, 0x00, 0x00, 0x00


//--------------------- .nv.info._Z6log_1pddPd    --------------------------
	.section	.nv.info._Z6log_1pddPd,"",@"SHT_CUDA_INFO"
	.sectionflags	@""
	.align	4


	//----- nvinfo : EIATTR_CUDA_API_VERSION
	.align		4
        /*0000*/ 	.byte	0x04, 0x37
        /*0002*/ 	.short	(.L_15 - .L_14)
.L_14:
        /*0004*/ 	.word	0x00000082


	//----- nvinfo : EIATTR_KPARAM_INFO
	.align		4
.L_15:
        /*0008*/ 	.byte	0x04, 0x17
        /*000a*/ 	.short	(.L_17 - .L_16)
.L_16:
        /*000c*/ 	.word	0x00000000
        /*0010*/ 	.short	0x0002
        /*0012*/ 	.short	0x0010
        /*0014*/ 	.byte	0x00, 0xf5, 0x21, 0x00


	//----- nvinfo : EIATTR_KPARAM_INFO
	.align		4
.L_17:
        /*0018*/ 	.byte	0x04, 0x17
        /*001a*/ 	.short	(.L_19 - .L_18)
.L_18:
        /*001c*/ 	.word	0x00000000
        /*0020*/ 	.short	0x0001
        /*0022*/ 	.short	0x0008
        /*0024*/ 	.byte	0x00, 0xf0, 0x21, 0x00


	//----- nvinfo : EIATTR_KPARAM_INFO
	.align		4
.L_19:
        /*0028*/ 	.byte	0x04, 0x17
        /*002a*/ 	.short	(.L_21 - .L_20)
.L_20:
        /*002c*/ 	.word	0x00000000
        /*0030*/ 	.short	0x0000
        /*0032*/ 	.short	0x0000
        /*0034*/ 	.byte	0x00, 0xf0, 0x21, 0x00


	//----- nvinfo : EIATTR_SPARSE_MMA_MASK
	.align		4
.L_21:
        /*0038*/ 	.byte	0x03, 0x50
        /*003a*/ 	.short	0x0000


	//----- nvinfo : EIATTR_MAXREG_COUNT
	.align		4
        /*003c*/ 	.byte	0x03, 0x1b
        /*003e*/ 	.short	0x00ff


	//----- nvinfo : EIATTR_MERCURY_ISA_VERSION
	.align		4
        /*0040*/ 	.byte	0x03, 0x5f
        /*0042*/ 	.short	0x0101


	//----- nvinfo : EIATTR_VRC_CTA_INIT_COUNT
	.align		4
        /*0044*/ 	.byte	0x02, 0x4a
	.zero		1
	.zero		1


	//----- nvinfo : EIATTR_EXIT_INSTR_OFFSETS
	.align		4
        /*0048*/ 	.byte	0x04, 0x1c
        /*004a*/ 	.short	(.L_23 - .L_22)


	//   ....[0]....
.L_22:
        /*004c*/ 	.word	0x00000930


	//----- nvinfo : EIATTR_CBANK_PARAM_SIZE
	.align		4
.L_23:
        /*0050*/ 	.byte	0x03, 0x19
        /*0052*/ 	.short	0x0018


	//----- nvinfo : EIATTR_PARAM_CBANK
	.align		4
        /*0054*/ 	.byte	0x04, 0x0a
        /*0056*/ 	.short	(.L_25 - .L_24)
	.align		4
.L_24:
        /*0058*/ 	.word	index@(.nv.constant0._Z6log_1pddPd)
        /*005c*/ 	.short	0x0380
        /*005e*/ 	.short	0x0018


	//----- nvinfo : EIATTR_SW_WAR
	.align		4
.L_25:
        /*0060*/ 	.byte	0x04, 0x36
        /*0062*/ 	.short	(.L_27 - .L_26)
.L_26:
        /*0064*/ 	.word	0x00000008
.L_27:


//--------------------- .nv.info._Z5log1pddPd     --------------------------
	.section	.nv.info._Z5log1pddPd,"",@"SHT_CUDA_INFO"
	.sectionflags	@""
	.align	4


	//----- nvinfo : EIATTR_CUDA_API_VERSION
	.align		4
        /*0000*/ 	.byte	0x04, 0x37
        /*0002*/ 	.short	(.L_29 - .L_28)
.L_28:
        /*0004*/ 	.word	0x00000082


	//----- nvinfo : EIATTR_KPARAM_INFO
	.align		4
.L_29:
        /*0008*/ 	.byte	0x04, 0x17
        /*000a*/ 	.short	(.L_31 - .L_30)
.L_30:
        /*000c*/ 	.word	0x00000000
        /*0010*/ 	.short	0x0002
        /*0012*/ 	.short	0x0010
        /*0014*/ 	.byte	0x00, 0xf5, 0x21, 0x00


	//----- nvinfo : EIATTR_KPARAM_INFO
	.align		4
.L_31:
        /*0018*/ 	.byte	0x04, 0x17
        /*001a*/ 	.short	(.L_33 - .L_32)
.L_32:
        /*001c*/ 	.word	0x00000000
        /*0020*/ 	.short	0x0001
        /*0022*/ 	.short	0x0008
        /*0024*/ 	.byte	0x00, 0xf0, 0x21, 0x00


	//----- nvinfo : EIATTR_KPARAM_INFO
	.align		4
.L_33:
        /*0028*/ 	.byte	0x04, 0x17
        /*002a*/ 	.short	(.L_35 - .L_34)
.L_34:
        /*002c*/ 	.word	0x00000000
        /*0030*/ 	.short	0x0000
        /*0032*/ 	.short	0x0000
        /*0034*/ 	.byte	0x00, 0xf0, 0x21, 0x00


	//----- nvinfo : EIATTR_SPARSE_MMA_MASK
	.align		4
.L_35:
        /*0038*/ 	.byte	0x03, 0x50
        /*003a*/ 	.short	0x0000


	//----- nvinfo : EIATTR_MAXREG_COUNT
	.align		4
        /*003c*/ 	.byte	0x03, 0x1b
        /*003e*/ 	.short	0x00ff


	//----- nvinfo : EIATTR_MERCURY_ISA_VERSION
	.align		4
        /*0040*/ 	.byte	0x03, 0x5f
        /*0042*/ 	.short	0x0101


	//----- nvinfo : EIATTR_VRC_CTA_INIT_COUNT
	.align		4
        /*0044*/ 	.byte	0x02, 0x4a
	.zero		1
	.zero		1


	//----- nvinfo : EIATTR_EXIT_INSTR_OFFSETS
	.align		4
        /*0048*/ 	.byte	0x04, 0x1c
        /*004a*/ 	.short	(.L_37 - .L_36)


	//   ....[0]....
.L_36:
        /*004c*/ 	.word	0x00000ca0


	//----- nvinfo : EIATTR_CRS_STACK_SIZE
	.align		4
.L_37:
        /*0050*/ 	.byte	0x04, 0x1e
        /*0052*/ 	.short	(.L_39 - .L_38)
.L_38:
        /*0054*/ 	.word	0x00000000


	//----- nvinfo : EIATTR_CBANK_PARAM_SIZE
	.align		4
.L_39:
        /*0058*/ 	.byte	0x03, 0x19
        /*005a*/ 	.short	0x0018


	//----- nvinfo : EIATTR_PARAM_CBANK
	.align		4
        /*005c*/ 	.byte	0x04, 0x0a
        /*005e*/ 	.short	(.L_41 - .L_40)
	.align		4
.L_40:
        /*0060*/ 	.word	index@(.nv.constant0._Z5log1pddPd)
        /*0064*/ 	.short	0x0380
        /*0066*/ 	.short	0x0018


	//----- nvinfo : EIATTR_SW_WAR
	.align		4
.L_41:
        /*0068*/ 	.byte	0x04, 0x36
        /*006a*/ 	.short	(.L_43 - .L_42)
.L_42:
        /*006c*/ 	.word	0x00000008
.L_43:


//--------------------- .nv.callgraph             --------------------------
	.section	.nv.callgraph,"",@"SHT_CUDA_CALLGRAPH"
	.align	4
	.sectionentsize	8
	.align		4
        /*0000*/ 	.word	0x00000000
	.align		4
        /*0004*/ 	.word	0xffffffff
	.align		4
        /*0008*/ 	.word	0x00000000
	.align		4
        /*000c*/ 	.word	0xfffffffe
	.align		4
        /*0010*/ 	.word	0x00000000
	.align		4
        /*0014*/ 	.word	0xfffffffd
	.align		4
        /*0018*/ 	.word	0x00000000
	.align		4
        /*001c*/ 	.word	0xfffffffc


//--------------------- .text._Z6log_1pddPd       --------------------------
	.section	.text._Z6log_1pddPd,"ax",@progbits
	.align	128
        .global         _Z6log_1pddPd
        .type           _Z6log_1pddPd,@function
        .size           _Z6log_1pddPd,(.L_x_16 - _Z6log_1pddPd)
        .other          _Z6log_1pddPd,@"STO_CUDA_ENTRY STV_DEFAULT"
_Z6log_1pddPd:
.text._Z6log_1pddPd:
[----:B------:R-:W-:Y:S08]  /*0000*/  LDC R1, c[0x0][0x37c] ;  /* 0x0000df00ff017b82 */ /* 0x000ff00000000800 */
[----:B------:R-:W0:Y:S01]  /*0010*/  LDC.64 R4, c[0x0][0x380] ;  /* 0x0000e000ff047b82 */ /* 0x000e220000000a00 */
[----:B------:R-:W-:Y:S01]  /*0020*/  IMAD.MOV.U32 R6, RZ, RZ, 0x652b82fe ;  /* 0x652b82feff067424 */ /* 0x000fe200078e00ff */
[----:B------:R-:W-:Y:S01]  /*0030*/  UMOV UR6, 0xfefa39ef ;  /* 0xfefa39ef00067882 */ /* 0x000fe20000000000 */
[----:B------:R-:W-:Y:S01]  /*0040*/  IMAD.MOV.U32 R7, RZ, RZ, 0x3ff71547 ;  /* 0x3ff71547ff077424 */ /* 0x000fe200078e00ff */
[----:B------:R-:W-:Y:S01]  /*0050*/  UMOV UR7, 0x3fe62e42 ;  /* 0x3fe62e4200077882 */ /* 0x000fe20000000000 */
[----:B------:R-:W-:Y:S01]  /*0060*/  UMOV UR4, 0x3b39803f ;  /* 0x3b39803f00047882 */ /* 0x000fe20000000000 */
[----:B------:R-:W-:-:S02]  /*0070*/  UMOV UR5, 0x3c7abc9e ;  /* 0x3c7abc9e00057882 */ /* 0x000fc40000000000 */
[----:B------:R-:W0:Y:S02]  /*0080*/  LDC.64 R2, c[0x0][0x388] ;  /* 0x0000e200ff027b82 */ /* 0x000e240000000a00 */
[----:B0-----:R-:W-:-:S08]  /*0090*/  DADD R4, R4, -R2 ;  /* 0x0000000004047229 */ /* 0x001fd00000000802 */
[----:B------:R-:W-:Y:S02]  /*00a0*/  DFMA R6, R4, R6, 6.75539944105574400000e+15 ;  /* 0x433800000406742b */ /* 0x000fe40000000006 */
[----:B------:R-:W-:-:S06]  /*00b0*/  FSETP.GEU.AND P0, PT, |R5|, 4.1917929649353027344, PT ;  /* 0x4086232b0500780b */ /* 0x000fcc0003f0e200 */
[----:B------:R-:W-:-:S08]  /*00c0*/  DADD R8, R6, -6.75539944105574400000e+15 ;  /* 0xc338000006087429 */ /* 0x000fd00000000000 */
[----:B------:R-:W-:-:S08]  /*00d0*/  DFMA R10, R8, -UR6, R4 ;  /* 0x80000006080a7c2b */ /* 0x000fd00008000004 */
[----:B------:R-:W-:Y:S01]  /*00e0*/  DFMA R8, R8, -UR4, R10 ;  /* 0x8000000408087c2b */ /* 0x000fe2000800000a */
[----:B------:R-:W-:Y:S01]  /*00f0*/  UMOV UR4, 0x69ce2bdf ;  /* 0x69ce2bdf00047882 */ /* 0x000fe20000000000 */
[----:B------:R-:W-:Y:S01]  /*0100*/  IMAD.MOV.U32 R10, RZ, RZ, -0x35dec16 ;  /* 0xfca213eaff0a7424 */ /* 0x000fe200078e00ff */
[----:B------:R-:W-:Y:S01]  /*0110*/  UMOV UR5, 0x3e5ade15 ;  /* 0x3e5ade1500057882 */ /* 0x000fe20000000000 */
[----:B------:R-:W-:-:S06]  /*0120*/  IMAD.MOV.U32 R11, RZ, RZ, 0x3e928af3 ;  /* 0x3e928af3ff0b7424 */ /* 0x000fcc00078e00ff */
[----:B------:R-:W-:Y:S01]  /*0130*/  DFMA R10, R8, UR4, R10 ;  /* 0x00000004080a7c2b */ /* 0x000fe2000800000a */
[----:B------:R-:W-:Y:S01]  /*0140*/  UMOV UR4, 0x62401315 ;  /* 0x6240131500047882 */ /* 0x000fe20000000000 */
[----:B------:R-:W-:-:S06]  /*0150*/  UMOV UR5, 0x3ec71dee ;  /* 0x3ec71dee00057882 */ /* 0x000fcc0000000000 */
[----:B------:R-:W-:Y:S01]  /*0160*/  DFMA R10, R8, R10, UR4 ;  /* 0x00000004080a7e2b */ /* 0x000fe2000800000a */
        /* <DEDUP_REMOVED lines=20> */
[----:B------:R-:W-:-:S08]  /*02b0*/  DFMA R10, R8, R10, UR4 ;  /* 0x00000004080a7e2b */ /* 0x000fd0000800000a */
[----:B------:R-:W-:-:S08]  /*02c0*/  DFMA R10, R8, R10, 1 ;  /* 0x3ff00000080a742b */ /* 0x000fd0000000000a */
[----:B------:R-:W-:-:S10]  /*02d0*/  DFMA R10, R8, R10, 1 ;  /* 0x3ff00000080a742b */ /* 0x000fd4000000000a */
[----:B------:R-:W-:Y:S01]  /*02e0*/  LEA R9, R6, R11, 0x14 ;  /* 0x0000000b06097211 */ /* 0x000fe200078ea0ff */
[----:B------:R-:W-:Y:S01]  /*02f0*/  IMAD.MOV.U32 R8, RZ, RZ, R10 ;  /* 0x000000ffff087224 */ /* 0x000fe200078e000a */
[----:B------:R-:W-:Y:S06]  /*0300*/  @!P0 BRA `(.L_x_0) ;  /* 0x0000000000348947 */ /* 0x000fec0003800000 */
[----:B------:R-:W-:Y:S01]  /*0310*/  FSETP.GEU.AND P1, PT, |R5|, 4.2275390625, PT ;  /* 0x408748000500780b */ /* 0x000fe20003f2e200 */
[C---:B------:R-:W-:Y:S02]  /*0320*/  DADD R8, R4.reuse, +INF ;  /* 0x7ff0000004087429 */ /* 0x040fe40000000000 */
[----:B------:R-:W-:-:S08]  /*0330*/  DSETP.GEU.AND P0, PT, R4, RZ, PT ;  /* 0x000000ff0400722a */ /* 0x000fd00003f0e000 */
[----:B------:R-:W-:Y:S02]  /*0340*/  FSEL R8, R8, RZ, P0 ;  /* 0x000000ff08087208 */ /* 0x000fe40000000000 */
[----:B------:R-:W-:Y:S01]  /*0350*/  FSEL R9, R9, RZ, P0 ;  /* 0x000000ff09097208 */ /* 0x000fe20000000000 */
[----:B------:R-:W-:Y:S06]  /*0360*/  @P1 BRA `(.L_x_0) ;  /* 0x00000000001c1947 */ /* 0x000fec0003800000 */
[----:B------:R-:W-:Y:S02]  /*0370*/  LEA.HI R0, R6, R6, RZ, 0x1 ;  /* 0x0000000606007211 */ /* 0x000fe400078f08ff */
[----:B------:R-:W-:Y:S02]  /*0380*/  MOV R8, RZ ;  /* 0x000000ff00087202 */ /* 0x000fe40000000f00 */
[----:B------:R-:W-:-:S05]  /*0390*/  SHF.R.S32.HI R5, RZ, 0x1, R0 ;  /* 0x00000001ff057819 */ /* 0x000fca0000011400 */
[----:B------:R-:W-:Y:S02]  /*03a0*/  IMAD.IADD R6, R6, 0x1, -R5 ;  /* 0x0000000106067824 */ /* 0x000fe400078e0a05 */
[----:B------:R-:W-:-:S03]  /*03b0*/  IMAD R11, R5, 0x100000, R11 ;  /* 0x00100000050b7824 */ /* 0x000fc600078e020b */
[----:B------:R-:W-:-:S06]  /*03c0*/  LEA R9, R6, 0x3ff00000, 0x14 ;  /* 0x3ff0000006097811 */ /* 0x000fcc00078ea0ff */
[----:B------:R-:W-:-:S11]  /*03d0*/  DMUL R8, R10, R8 ;  /* 0x000000080a087228 */ /* 0x000fd60000000000 */
.L_x_0:
[----:B------:R-:W-:Y:S01]  /*03e0*/  DADD R4, R8, 1 ;  /* 0x3ff0000008047429 */ /* 0x000fe20000000000 */
[----:B------:R-:W0:Y:S09]  /*03f0*/  LDCU.64 UR4, c[0x0][0x358] ;  /* 0x00006b00ff0477ac */ /* 0x000e320008000a00 */
[----:B------:R-:W-:Y:S01]  /*0400*/  ISETP.GT.AND P0, PT, R5, 0xfffff, PT ;  /* 0x000fffff0500780c */ /* 0x000fe20003f04270 */
[----:B------:R-:W-:-:S02]  /*0410*/  IMAD.MOV.U32 R6, RZ, RZ, R4 ;  /* 0x000000ffff067224 */ /* 0x000fc400078e0004 */
[----:B------:R-:W-:-:S10]  /*0420*/  IMAD.MOV.U32 R7, RZ, RZ, R5 ;  /* 0x000000ffff077224 */ /* 0x000fd400078e0005 */
[----:B------:R-:W-:-:S10]  /*0430*/  @!P0 DMUL R6, R6, 1.80143985094819840000e+16 ;  /* 0x4350000006068828 */ /* 0x000fd40000000000 */
[----:B------:R-:W-:Y:S02]  /*0440*/  @!P0 IMAD.MOV.U32 R5, RZ, RZ, R7 ;  /* 0x000000ffff058224 */ /* 0x000fe400078e0007 */
[----:B------:R-:W-:-:S03]  /*0450*/  @!P0 IMAD.MOV.U32 R4, RZ, RZ, R6 ;  /* 0x000000ffff048224 */ /* 0x000fc600078e0006 */
[----:B------:R-:W-:-:S04]  /*0460*/  IADD3 R0, PT, PT, R5, -0x1, RZ ;  /* 0xffffffff05007810 */ /* 0x000fc80007ffe0ff */
[----:B------:R-:W-:Y:S01]  /*0470*/  ISETP.GT.U32.AND P1, PT, R0, 0x7feffffe, PT ;  /* 0x7feffffe0000780c */ /* 0x000fe20003f24070 */
[----:B------:R-:W-:Y:S02]  /*0480*/  IMAD.MOV.U32 R0, RZ, RZ, -0x3ff ;  /* 0xfffffc01ff007424 */ /* 0x000fe400078e00ff */
[----:B------:R-:W-:-:S10]  /*0490*/  @!P0 IMAD.MOV.U32 R0, RZ, RZ, -0x435 ;  /* 0xfffffbcbff008424 */ /* 0x000fd400078e00ff */
[----:B0-----:R-:W-:Y:S05]  /*04a0*/  @P1 BRA `(.L_x_1) ;  /* 0x0000000000fc1947 */ /* 0x001fea0003800000 */
[----:B------:R-:W-:Y:S01]  /*04b0*/  LOP3.LUT R6, R5, 0xfffff, RZ, 0xc0, !PT ;  /* 0x000fffff05067812 */ /* 0x000fe200078ec0ff */
[----:B------:R-:W-:Y:S01]  /*04c0*/  IMAD.MOV.U32 R8, RZ, RZ, RZ ;  /* 0x000000ffff087224 */ /* 0x000fe200078e00ff */
[----:B------:R-:W-:Y:S01]  /*04d0*/  MOV R16, 0x8b7a8b04 ;  /* 0x8b7a8b0400107802 */ /* 0x000fe20000000f00 */
[----:B------:R-:W-:Y:S01]  /*04e0*/  IMAD.MOV.U32 R17, RZ, RZ, 0x3ed0ee25 ;  /* 0x3ed0ee25ff117424 */ /* 0x000fe200078e00ff */
[----:B------:R-:W-:Y:S01]  /*04f0*/  LOP3.LUT R7, R6, 0x3ff00000, RZ, 0xfc, !PT ;  /* 0x3ff0000006077812 */ /* 0x000fe200078efcff */
[----:B------:R-:W-:Y:S01]  /*0500*/  UMOV UR8, 0x3ae80f1e ;  /* 0x3ae80f1e00087882 */ /* 0x000fe20000000000 */
[----:B------:R-:W-:Y:S01]  /*0510*/  MOV R6, R4 ;  /* 0x0000000400067202 */ /* 0x000fe20000000f00 */
[----:B------:R-:W-:Y:S01]  /*0520*/  UMOV UR9, 0x3eb1380b ;  /* 0x3eb1380b00097882 */ /* 0x000fe20000000000 */
[----:B------:R-:W-:Y:S01]  /*0530*/  ISETP.GE.U32.AND P0, PT, R7, 0x3ff6a09f, PT ;  /* 0x3ff6a09f0700780c */ /* 0x000fe20003f06070 */
[----:B------:R-:W-:Y:S01]  /*0540*/  IMAD.MOV.U32 R19, RZ, RZ, 0x43300000 ;  /* 0x43300000ff137424 */ /* 0x000fe200078e00ff */
[----:B------:R-:W-:Y:S01]  /*0550*/  LEA.HI R0, R5, R0, RZ, 0xc ;  /* 0x0000000005007211 */ /* 0x000fe200078f60ff */
[----:B------:R-:W-:Y:S01]  /*0560*/  UMOV UR10, 0x80000000 ;  /* 0x80000000000a7882 */ /* 0x000fe20000000000 */
[----:B------:R-:W-:-:S09]  /*0570*/  UMOV UR11, 0x43300000 ;  /* 0x43300000000b7882 */ /* 0x000fd20000000000 */
[----:B------:R-:W-:Y:S02]  /*0580*/  @P0 VIADD R9, R7, 0xfff00000 ;  /* 0xfff0000007090836 */ /* 0x000fe40000000000 */
[----:B------:R-:W-:Y:S02]  /*0590*/  @P0 VIADD R0, R0, 0x1 ;  /* 0x0000000100000836 */ /* 0x000fe40000000000 */
[----:B------:R-:W-:-:S03]  /*05a0*/  @P0 IMAD.MOV.U32 R7, RZ, RZ, R9 ;  /* 0x000000ffff070224 */ /* 0x000fc600078e0009 */
[----:B------:R-:W-:-:S03]  /*05b0*/  LOP3.LUT R18, R0, 0x80000000, RZ, 0x3c, !PT ;  /* 0x8000000000127812 */ /* 0x000fc600078e3cff */
[C---:B------:R-:W-:Y:S02]  /*05c0*/  DADD R14, R6.reuse, 1 ;  /* 0x3ff00000060e7429 */ /* 0x040fe40000000000 */
[----:B------:R-:W-:-:S04]  /*05d0*/  DADD R6, R6, -1 ;  /* 0xbff0000006067429 */ /* 0x000fc80000000000 */
[----:B------:R-:W0:Y:S02]  /*05e0*/  MUFU.RCP64H R9, R15 ;  /* 0x0000000f00097308 */ /* 0x000e240000001800 */
[----:B0-----:R-:W-:-:S08]  /*05f0*/  DFMA R10, -R14, R8, 1 ;  /* 0x3ff000000e0a742b */ /* 0x001fd00000000108 */
[----:B------:R-:W-:-:S08]  /*0600*/  DFMA R10, R10, R10, R10 ;  /* 0x0000000a0a0a722b */ /* 0x000fd0000000000a */
[----:B------:R-:W-:-:S08]  /*0610*/  DFMA R8, R8, R10, R8 ;  /* 0x0000000a0808722b */ /* 0x000fd00000000008 */
[----:B------:R-:W-:-:S08]  /*0620*/  DMUL R10, R6, R8 ;  /* 0x00000008060a7228 */ /* 0x000fd00000000000 */
[----:B------:R-:W-:-:S08]  /*0630*/  DFMA R10, R6, R8, R10 ;  /* 0x00000008060a722b */ /* 0x000fd0000000000a */
[----:B------:R-:W-:Y:S02]  /*0640*/  DMUL R12, R10, R10 ;  /* 0x0000000a0a0c7228 */ /* 0x000fe40000000000 */
[----:B------:R-:W-:-:S06]  /*0650*/  DADD R4, R6, -R10 ;  /* 0x0000000006047229 */ /* 0x000fcc000000080a */
[----:B------:R-:W-:Y:S01]  /*0660*/  DFMA R14, R12, UR8, R16 ;  /* 0x000000080c0e7c2b */ /* 0x000fe20008000010 */
[----:B------:R-:W-:Y:S01]  /*0670*/  UMOV UR8, 0x9f02676f ;  /* 0x9f02676f00087882 */ /* 0x000fe20000000000 */
[----:B------:R-:W-:Y:S01]  /*0680*/  UMOV UR9, 0x3ef3b266 ;  /* 0x3ef3b26600097882 */ /* 0x000fe20000000000 */
[----:B------:R-:W-:Y:S02]  /*0690*/  DADD R16, R4, R4 ;  /* 0x0000000004107229 */ /* 0x000fe40000000004 */
[----:B------:R-:W-:Y:S01]  /*06a0*/  DADD R4, R18, -UR10 ;  /* 0x8000000a12047e29 */ /* 0x000fe20008000000 */
[----:B------:R-:W-:Y:S01]  /*06b0*/  UMOV UR10, 0xfefa39ef ;  /* 0xfefa39ef000a7882 */ /* 0x000fe20000000000 */
[----:B------:R-:W-:Y:S01]  /*06c0*/  UMOV UR11, 0x3fe62e42 ;  /* 0x3fe62e42000b7882 */ /* 0x000fe20000000000 */
[----:B------:R-:W-:Y:S01]  /*06d0*/  DFMA R14, R12, R14, UR8 ;  /* 0x000000080c0e7e2b */ /* 0x000fe2000800000e */
[----:B------:R-:W-:Y:S01]  /*06e0*/  UMOV UR8, 0xa9ab0956 ;  /* 0xa9ab095600087882 */ /* 0x000fe20000000000 */
[----:B------:R-:W-:Y:S01]  /*06f0*/  UMOV UR9, 0x3f1745cb ;  /* 0x3f1745cb00097882 */ /* 0x000fe20000000000 */
[----:B------:R-:W-:-:S02]  /*0700*/  DFMA R16, R6, -R10, R16 ;  /* 0x8000000a0610722b */ /* 0x000fc40000000010 */
[----:B------:R-:W-:-:S03]  /*0710*/  DFMA R6, R4, UR10, R10 ;  /* 0x0000000a04067c2b */ /* 0x000fc6000800000a */
[----:B------:R-:W-:Y:S01]  /*0720*/  DFMA R14, R12, R14, UR8 ;  /* 0x000000080c0e7e2b */ /* 0x000fe2000800000e */
[----:B------:R-:W-:Y:S01]  /*0730*/  UMOV UR8, 0x2d1b5154 ;  /* 0x2d1b515400087882 */ /* 0x000fe20000000000 */
[----:B------:R-:W-:Y:S01]  /*0740*/  UMOV UR9, 0x3f3c71c7 ;  /* 0x3f3c71c700097882 */ /* 0x000fe20000000000 */
[----:B------:R-:W-:Y:S02]  /*0750*/  DMUL R16, R8, R16 ;  /* 0x0000001008107228 */ /* 0x000fe40000000000 */
[----:B------:R-:W-:Y:S01]  /*0760*/  DFMA R18, R4, -UR6, R6 ;  /* 0x8000000604127c2b */ /* 0x000fe20008000006 */
[----:B------:R-:W-:Y:S01]  /*0770*/  UMOV UR6, 0x3b39803f ;  /* 0x3b39803f00067882 */ /* 0x000fe20000000000 */
[----:B------:R-:W-:Y:S01]  /*0780*/  UMOV UR7, 0x3c7abc9e ;  /* 0x3c7abc9e00077882 */ /* 0x000fe20000000000 */
[----:B------:R-:W-:Y:S01]  /*0790*/  DFMA R14, R12, R14, UR8 ;  /* 0x000000080c0e7e2b */ /* 0x000fe2000800000e */
[----:B------:R-:W-:Y:S01]  /*07a0*/  UMOV UR8, 0x923be72d ;  /* 0x923be72d00087882 */ /* 0x000fe20000000000 */
[----:B------:R-:W-:-:S03]  /*07b0*/  UMOV UR9, 0x3f624924 ;  /* 0x3f62492400097882 */ /* 0x000fc60000000000 */
[----:B------:R-:W-:-:S03]  /*07c0*/  DADD R18, -R10, R18 ;  /* 0x000000000a127229 */ /* 0x000fc60000000112 */
[----:B------:R-:W-:Y:S01]  /*07d0*/  DFMA R14, R12, R14, UR8 ;  /* 0x000000080c0e7e2b */ /* 0x000fe2000800000e */
[----:B------:R-:W-:Y:S01]  /*07e0*/  UMOV UR8, 0x9999a3c4 ;  /* 0x9999a3c400087882 */ /* 0x000fe20000000000 */
[----:B------:R-:W-:-:S06]  /*07f0*/  UMOV UR9, 0x3f899999 ;  /* 0x3f89999900097882 */ /* 0x000fcc0000000000 */
[----:B------:R-:W-:Y:S01]  /*0800*/  DFMA R14, R12, R14, UR8 ;  /* 0x000000080c0e7e2b */ /* 0x000fe2000800000e */
[----:B------:R-:W-:Y:S01]  /*0810*/  UMOV UR8, 0x55555554 ;  /* 0x5555555400087882 */ /* 0x000fe20000000000 */
[----:B------:R-:W-:-:S06]  /*0820*/  UMOV UR9, 0x3fb55555 ;  /* 0x3fb5555500097882 */ /* 0x000fcc0000000000 */
[----:B------:R-:W-:-:S08]  /*0830*/  DFMA R14, R12, R14, UR8 ;  /* 0x000000080c0e7e2b */ /* 0x000fd0000800000e */
[----:B------:R-:W-:-:S08]  /*0840*/  DMUL R14, R12, R14 ;  /* 0x0000000e0c0e7228 */ /* 0x000fd00000000000 */
[----:B------:R-:W-:-:S08]  /*0850*/  DFMA R14, R10, R14, R16 ;  /* 0x0000000e0a0e722b */ /* 0x000fd00000000010 */
[----:B------:R-:W-:-:S08]  /*0860*/  DADD R14, R14, -R18 ;  /* 0x000000000e0e7229 */ /* 0x000fd00000000812 */
[----:B------:R-:W-:-:S08]  /*0870*/  DFMA R14, R4, UR6, R14 ;  /* 0x00000006040e7c2b */ /* 0x000fd0000800000e */
[----:B------:R-:W-:Y:S01]  /*0880*/  DADD R6, R6, R14 ;  /* 0x0000000006067229 */ /* 0x000fe2000000000e */
[----:B------:R-:W-:Y:S10]  /*0890*/  BRA `(.L_x_2) ;  /* 0x0000000000187947 */ /* 0x000ff40003800000 */
.L_x_1:
[----:B------:R-:W-:Y:S01]  /*08a0*/  MOV R4, 0x0 ;  /* 0x0000000000047802 */ /* 0x000fe20000000f00 */
[----:B------:R-:W-:Y:S01]  /*08b0*/  IMAD.MOV.U32 R5, RZ, RZ, 0x7ff00000 ;  /* 0x7ff00000ff057424 */ /* 0x000fe200078e00ff */
[----:B------:R-:W-:-:S05]  /*08c0*/  LOP3.LUT P0, RZ, R7, 0x7fffffff, RZ, 0xc0, !PT ;  /* 0x7fffffff07ff7812 */ /* 0x000fca000780c0ff */
[----:B------:R-:W-:-:S10]  /*08d0*/  DFMA R4, R6, R4, +INF ;  /* 0x7ff000000604742b */ /* 0x000fd40000000004 */
[----:B------:R-:W-:Y:S02]  /*08e0*/  FSEL R6, R4, RZ, P0 ;  /* 0x000000ff04067208 */ /* 0x000fe40000000000 */
[----:B------:R-:W-:-:S07]  /*08f0*/  FSEL R7, R5, -QNAN , P0 ;  /* 0xfff0000005077808 */ /* 0x000fce0000000000 */
.L_x_2:
[----:B------:R-:W0:Y:S01]  /*0900*/  LDC.64 R4, c[0x0][0x390] ;  /* 0x0000e400ff047b82 */ /* 0x000e220000000a00 */
[----:B------:R-:W-:-:S07]  /*0910*/  DADD R6, R6, R2 ;  /* 0x0000000006067229 */ /* 0x000fce0000000002 */
[----:B0-----:R-:W-:Y:S01]  /*0920*/  STG.E.64 desc[UR4][R4.64], R6 ;  /* 0x0000000604007986 */ /* 0x001fe2000c101b04 */
[----:B------:R-:W-:Y:S05]  /*0930*/  EXIT ;  /* 0x000000000000794d */ /* 0x000fea0003800000 */
.L_x_3:
[----:B------:R-:W-:-:S00]  /*0940*/  BRA `(.L_x_3) ;  /* 0xfffffffc00fc7947 */ /* 0x000fc0000383ffff */
[----:B------:R-:W-:-:S00]  /*0950*/  NOP ;  /* 0x0000000000007918 */ /* 0x000fc00000000000 */
        /* <DEDUP_REMOVED lines=10> */
.L_x_16:


//--------------------- .text._Z5log1pddPd        --------------------------
	.section	.text._Z5log1pddPd,"ax",@progbits
	.align	128
        .global         _Z5log1pddPd
        .type           _Z5log1pddPd,@function
        .size           _Z5log1pddPd,(.L_x_15 - _Z5log1pddPd)
        .other          _Z5log1pddPd,@"STO_CUDA_ENTRY STV_DEFAULT"
_Z5log1pddPd:
.text._Z5log1pddPd:
        /* <DEDUP_REMOVED lines=43> */
[C---:B------:R-:W-:Y:S01]  /*02b0*/  DFMA R4, R8.reuse, R4, UR4 ;  /* 0x0000000408047e2b */ /* 0x040fe20008000004 */
[----:B------:R-:W0:Y:S07]  /*02c0*/  LDCU.64 UR4, c[0x0][0x358] ;  /* 0x00006b00ff0477ac */ /* 0x000e2e0008000a00 */
[----:B------:R-:W-:-:S08]  /*02d0*/  DFMA R4, R8, R4, 1 ;  /* 0x3ff000000804742b */ /* 0x000fd00000000004 */
[----:B------:R-:W-:-:S10]  /*02e0*/  DFMA R8, R8, R4, 1 ;  /* 0x3ff000000808742b */ /* 0x000fd40000000004 */
[----:B------:R-:W-:Y:S02]  /*02f0*/  IMAD R5, R6, 0x100000, R9 ;  /* 0x0010000006057824 */ /* 0x000fe400078e0209 */
[----:B------:R-:W-:Y:S01]  /*0300*/  IMAD.MOV.U32 R4, RZ, RZ, R8 ;  /* 0x000000ffff047224 */ /* 0x000fe200078e0008 */
[----:B0-----:R-:W-:Y:S06]  /*0310*/  @!P0 BRA `(.L_x_4) ;  /* 0x0000000000348947 */ /* 0x001fec0003800000 */
[----:B------:R-:W-:Y:S01]  /*0320*/  FSETP.GEU.AND P1, PT, |R3|, 4.2275390625, PT ;  /* 0x408748000300780b */ /* 0x000fe20003f2e200 */
[C---:B------:R-:W-:Y:S02]  /*0330*/  DADD R4, R2.reuse, +INF ;  /* 0x7ff0000002047429 */ /* 0x040fe40000000000 */
[----:B------:R-:W-:-:S08]  /*0340*/  DSETP.GEU.AND P0, PT, R2, RZ, PT ;  /* 0x000000ff0200722a */ /* 0x000fd00003f0e000 */
[----:B------:R-:W-:Y:S02]  /*0350*/  FSEL R4, R4, RZ, P0 ;  /* 0x000000ff04047208 */ /* 0x000fe40000000000 */
[----:B------:R-:W-:Y:S01]  /*0360*/  FSEL R5, R5, RZ, P0 ;  /* 0x000000ff05057208 */ /* 0x000fe20000000000 */
[----:B------:R-:W-:Y:S06]  /*0370*/  @P1 BRA `(.L_x_4) ;  /* 0x00000000001c1947 */ /* 0x000fec0003800000 */
[----:B------:R-:W-:-:S04]  /*0380*/  LEA.HI R0, R6, R6, RZ, 0x1 ;  /* 0x0000000606007211 */ /* 0x000fc800078f08ff */
[----:B------:R-:W-:-:S05]  /*0390*/  SHF.R.S32.HI R3, RZ, 0x1, R0 ;  /* 0x00000001ff037819 */ /* 0x000fca0000011400 */
[----:B------:R-:W-:Y:S02]  /*03a0*/  IMAD.IADD R4, R6, 0x1, -R3 ;  /* 0x0000000106047824 */ /* 0x000fe400078e0a03 */
[----:B------:R-:W-:-:S03]  /*03b0*/  IMAD R9, R3, 0x100000, R9 ;  /* 0x0010000003097824 */ /* 0x000fc600078e0209 */
[----:B------:R-:W-:Y:S01]  /*03c0*/  LEA R5, R4, 0x3ff00000, 0x14 ;  /* 0x3ff0000004057811 */ /* 0x000fe200078ea0ff */
[----:B------:R-:W-:-:S06]  /*03d0*/  IMAD.MOV.U32 R4, RZ, RZ, RZ ;  /* 0x000000ffff047224 */ /* 0x000fcc00078e00ff */
[----:B------:R-:W-:-:S11]  /*03e0*/  DMUL R4, R8, R4 ;  /* 0x0000000408047228 */ /* 0x000fd60000000000 */
.L_x_4:
[----:B------:R-:W-:-:S04]  /*03f0*/  FSETP.GT.AND P0, PT, R5, -1.6999999284744262695, PT ;  /* 0xbfd999990500780b */ /* 0x000fc80003f04000 */
[----:B------:R-:W-:-:S13]  /*0400*/  FSETP.GEU.OR P0, PT, R5, 1.7916666269302368164, !P0 ;  /* 0x3fe555550500780b */ /* 0x000fda000470e400 */
[----:B------:R-:W-:Y:S05]  /*0410*/  @P0 BRA `(.L_x_5) ;  /* 0x0000000000cc0947 */ /* 0x000fea0003800000 */
[----:B------:R-:W-:Y:S01]  /*0420*/  DADD R6, R4, 2 ;  /* 0x4000000004067429 */ /* 0x000fe20000000000 */
[----:B------:R-:W-:Y:S01]  /*0430*/  IMAD.MOV.U32 R2, RZ, RZ, 0x1 ;  /* 0x00000001ff027424 */ /* 0x000fe200078e00ff */
[----:B------:R-:W-:-:S04]  /*0440*/  FSETP.GEU.AND P1, PT, |R5|, 6.5827683646048100446e-37, PT ;  /* 0x036000000500780b */ /* 0x000fc80003f2e200 */
[----:B------:R-:W0:Y:S02]  /*0450*/  MUFU.RCP64H R3, R7 ;  /* 0x0000000700037308 */ /* 0x000e240000001800 */
[----:B0-----:R-:W-:-:S08]  /*0460*/  DFMA R8, -R6, R2, 1 ;  /* 0x3ff000000608742b */ /* 0x001fd00000000102 */
[----:B------:R-:W-:-:S08]  /*0470*/  DFMA R8, R8, R8, R8 ;  /* 0x000000080808722b */ /* 0x000fd00000000008 */
[----:B------:R-:W-:-:S08]  /*0480*/  DFMA R8, R2, R8, R2 ;  /* 0x000000080208722b */ /* 0x000fd00000000002 */
[----:B------:R-:W-:-:S08]  /*0490*/  DFMA R2, -R6, R8, 1 ;  /* 0x3ff000000602742b */ /* 0x000fd00000000108 */
[----:B------:R-:W-:-:S08]  /*04a0*/  DFMA R2, R8, R2, R8 ;  /* 0x000000020802722b */ /* 0x000fd00000000008 */
[----:B------:R-:W-:-:S08]  /*04b0*/  DMUL R8, R2, R4 ;  /* 0x0000000402087228 */ /* 0x000fd00000000000 */
[----:B------:R-:W-:-:S08]  /*04c0*/  DFMA R10, -R6, R8, R4 ;  /* 0x00000008060a722b */ /* 0x000fd00000000104 */
[----:B------:R-:W-:-:S10]  /*04d0*/  DFMA R2, R2, R10, R8 ;  /* 0x0000000a0202722b */ /* 0x000fd40000000008 */
[----:B------:R-:W-:-:S05]  /*04e0*/  FFMA R0, RZ, R7, R3 ;  /* 0x00000007ff007223 */ /* 0x000fca0000000003 */
[----:B------:R-:W-:-:S13]  /*04f0*/  FSETP.GT.AND P0, PT, |R0|, 1.469367938527859385e-39, PT ;  /* 0x001000000000780b */ /* 0x000fda0003f04200 */
[----:B------:R-:W-:Y:S05]  /*0500*/  @P0 BRA P1, `(.L_x_6) ;  /* 0x0000000000180947 */ /* 0x000fea0000800000 */
[----:B------:R-:W-:Y:S01]  /*0510*/  IMAD.MOV.U32 R10, RZ, RZ, R4 ;  /* 0x000000ffff0a7224 */ /* 0x000fe200078e0004 */
[----:B------:R-:W-:Y:S01]  /*0520*/  MOV R0, 0x550 ;  /* 0x0000055000007802 */ /* 0x000fe20000000f00 */
[----:B------:R-:W-:-:S07]  /*0530*/  IMAD.MOV.U32 R11, RZ, RZ, R5 ;  /* 0x000000ffff0b7224 */ /* 0x000fce00078e0005 */
[----:B------:R-:W-:Y:S05]  /*0540*/  CALL.REL.NOINC `($__internal_0_$__cuda_sm20_div_rn_f64_full) ;  /* 0x0000000400d87944 */ /* 0x000fea0003c00000 */
[----:B------:R-:W-:Y:S02]  /*0550*/  IMAD.MOV.U32 R2, RZ, RZ, R14 ;  /* 0x000000ffff027224 */ /* 0x000fe400078e000e */
[----:B------:R-:W-:-:S07]  /*0560*/  IMAD.MOV.U32 R3, RZ, RZ, R15 ;  /* 0x000000ffff037224 */ /* 0x000fce00078e000f */
.L_x_6:
[----:B------:R-:W-:Y:S01]  /*0570*/  DMUL R2, R2, -R4 ;  /* 0x8000000402027228 */ /* 0x000fe20000000000 */
[----:B------:R-:W-:Y:S01]  /*0580*/  IMAD.MOV.U32 R10, RZ, RZ, -0x314d23bc ;  /* 0xceb2dc44ff0a7424 */ /* 0x000fe200078e00ff */
[----:B------:R-:W-:Y:S01]  /*0590*/  UMOV UR6, 0x2fbe14b5 ;  /* 0x2fbe14b500067882 */ /* 0x000fe20000000000 */
[----:B------:R-:W-:Y:S01]  /*05a0*/  IMAD.MOV.U32 R11, RZ, RZ, 0x3ed087ff ;  /* 0x3ed087ffff0b7424 */ /* 0x000fe200078e00ff */
[----:B------:R-:W-:-:S04]  /*05b0*/  UMOV UR7, 0x3eb372fb ;  /* 0x3eb372fb00077882 */ /* 0x000fc80000000000 */
[----:B------:R-:W-:-:S08]  /*05c0*/  DADD R6, R2, R4 ;  /* 0x0000000002067229 */ /* 0x000fd00000000004 */
[----:B------:R-:W-:-:S08]  /*05d0*/  DMUL R8, R6, R6 ;  /* 0x0000000606087228 */ /* 0x000fd00000000000 */
        /* <DEDUP_REMOVED lines=21> */
[----:B------:R-:W-:Y:S01]  /*0730*/  DADD R4, R10, R4 ;  /* 0x000000000a047229 */ /* 0x000fe20000000004 */
[----:B------:R-:W-:Y:S10]  /*0740*/  BRA `(.L_x_7) ;  /* 0x0000000400447947 */ /* 0x000ff40003800000 */
.L_x_5:
[----:B------:R-:W-:-:S10]  /*0750*/  DADD R2, R4, 1 ;  /* 0x3ff0000004027429 */ /* 0x000fd40000000000 */
[----:B------:R-:W-:Y:S01]  /*0760*/  ISETP.GT.AND P0, PT, R3, 0xfffff, PT ;  /* 0x000fffff0300780c */ /* 0x000fe20003f04270 */
[----:B------:R-:W-:Y:S02]  /*0770*/  IMAD.MOV.U32 R4, RZ, RZ, R2 ;  /* 0x000000ffff047224 */ /* 0x000fe400078e0002 */
[----:B------:R-:W-:-:S10]  /*0780*/  IMAD.MOV.U32 R5, RZ, RZ, R3 ;  /* 0x000000ffff057224 */ /* 0x000fd400078e0003 */
[----:B------:R-:W-:-:S10]  /*0790*/  @!P0 DMUL R4, R4, 1.80143985094819840000e+16 ;  /* 0x4350000004048828 */ /* 0x000fd40000000000 */
[----:B------:R-:W-:Y:S02]  /*07a0*/  @!P0 IMAD.MOV.U32 R3, RZ, RZ, R5 ;  /* 0x000000ffff038224 */ /* 0x000fe400078e0005 */
[----:B------:R-:W-:Y:S02]  /*07b0*/  @!P0 IMAD.MOV.U32 R2, RZ, RZ, R4 ;  /* 0x000000ffff028224 */ /* 0x000fe400078e0004 */
[----:B------:R-:W-:-:S05]  /*07c0*/  VIADD R0, R3, 0xffffffff ;  /* 0xffffffff03007836 */ /* 0x000fca0000000000 */
[----:B------:R-:W-:Y:S01]  /*07d0*/  ISETP.GT.U32.AND P1, PT, R0, 0x7feffffe, PT ;  /* 0x7feffffe0000780c */ /* 0x000fe20003f24070 */
[----:B------:R-:W-:Y:S02]  /*07e0*/  IMAD.MOV.U32 R0, RZ, RZ, -0x3ff ;  /* 0xfffffc01ff007424 */ /* 0x000fe400078e00ff */
[----:B------:R-:W-:-:S10]  /*07f0*/  @!P0 IMAD.MOV.U32 R0, RZ, RZ, -0x435 ;  /* 0xfffffbcbff008424 */ /* 0x000fd400078e00ff */
[----:B------:R-:W-:Y:S05]  /*0800*/  @P1 BRA `(.L_x_8) ;  /* 0x0000000000fc1947 */ /* 0x000fea0003800000 */
[----:B------:R-:W-:Y:S01]  /*0810*/  LOP3.LUT R4, R3, 0xfffff, RZ, 0xc0, !PT ;  /* 0x000fffff03047812 */ /* 0x000fe200078ec0ff */
[----:B------:R-:W-:Y:S01]  /*0820*/  IMAD.MOV.U32 R6, RZ, RZ, RZ ;  /* 0x000000ffff067224 */ /* 0x000fe200078e00ff */
[----:B------:R-:W-:Y:S01]  /*0830*/  UMOV UR8, 0x3ae80f1e ;  /* 0x3ae80f1e00087882 */ /* 0x000fe20000000000 */
[----:B------:R-:W-:Y:S01]  /*0840*/  IMAD.MOV.U32 R14, RZ, RZ, -0x748574fc ;  /* 0x8b7a8b04ff0e7424 */ /* 0x000fe200078e00ff */
[----:B------:R-:W-:Y:S01]  /*0850*/  LOP3.LUT R5, R4, 0x3ff00000, RZ, 0xfc, !PT ;  /* 0x3ff0000004057812 */ /* 0x000fe200078efcff */
[----:B------:R-:W-:Y:S01]  /*0860*/  IMAD.MOV.U32 R4, RZ, RZ, R2 ;  /* 0x000000ffff047224 */ /* 0x000fe200078e0002 */
[----:B------:R-:W-:Y:S01]  /*0870*/  UMOV UR9, 0x3eb1380b ;  /* 0x3eb1380b00097882 */ /* 0x000fe20000000000 */
[----:B------:R-:W-:Y:S01]  /*0880*/  IMAD.MOV.U32 R15, RZ, RZ, 0x3ed0ee25 ;  /* 0x3ed0ee25ff0f7424 */ /* 0x000fe200078e00ff */
        /* <DEDUP_REMOVED lines=55> */
.L_x_8:
[----:B------:R-:W-:Y:S01]  /*0c00*/  IMAD.MOV.U32 R2, RZ, RZ, 0x0 ;  /* 0x00000000ff027424 */ /* 0x000fe200078e00ff */
[----:B------:R-:W-:Y:S01]  /*0c10*/  LOP3.LUT P0, RZ, R5, 0x7fffffff, RZ, 0xc0, !PT ;  /* 0x7fffffff05ff7812 */ /* 0x000fe2000780c0ff */
[----:B------:R-:W-:-:S06]  /*0c20*/  IMAD.MOV.U32 R3, RZ, RZ, 0x7ff00000 ;  /* 0x7ff00000ff037424 */ /* 0x000fcc00078e00ff */
[----:B------:R-:W-:-:S10]  /*0c30*/  DFMA R2, R4, R2, +INF ;  /* 0x7ff000000402742b */ /* 0x000fd40000000002 */
[----:B------:R-:W-:Y:S02]  /*0c40*/  FSEL R4, R2, RZ, P0 ;  /* 0x000000ff02047208 */ /* 0x000fe40000000000 */
[----:B------:R-:W-:-:S07]  /*0c50*/  FSEL R5, R3, -QNAN , P0 ;  /* 0xfff0000003057808 */ /* 0x000fce0000000000 */
.L_x_7:
[----:B------:R-:W0:Y:S01]  /*0c60*/  LDCU.64 UR6, c[0x0][0x388] ;  /* 0x00007100ff0677ac */ /* 0x000e220008000a00 */
[----:B------:R-:W1:Y:S01]  /*0c70*/  LDC.64 R2, c[0x0][0x390] ;  /* 0x0000e400ff027b82 */ /* 0x000e620000000a00 */
[----:B0-----:R-:W-:-:S07]  /*0c80*/  DADD R4, R4, UR6 ;  /* 0x0000000604047e29 */ /* 0x001fce0008000000 */
[----:B-1----:R-:W-:Y:S01]  /*0c90*/  STG.E.64 desc[UR4][R2.64], R4 ;  /* 0x0000000402007986 */ /* 0x002fe2000c101b04 */
[----:B------:R-:W-:Y:S05]  /*0ca0*/  EXIT ;  /* 0x000000000000794d */ /* 0x000fea0003800000 */
        .weak           $__internal_0_$__cuda_sm20_div_rn_f64_full
        .type           $__internal_0_$__cuda_sm20_div_rn_f64_full,@function
        .size           $__internal_0_$__cuda_sm20_div_rn_f64_full,(.L_x_15 - $__internal_0_$__cuda_sm20_div_rn_f64_full)
$__internal_0_$__cuda_sm20_div_rn_f64_full:
[C---:B------:R-:W-:Y:S01]  /*0cb0*/  FSETP.GEU.AND P0, PT, |R7|.reuse, 1.469367938527859385e-39, PT ;  /* 0x001000000700780b */ /* 0x040fe20003f0e200 */
[----:B------:R-:W-:Y:S01]  /*0cc0*/  IMAD.MOV.U32 R12, RZ, RZ, 0x1 ;  /* 0x00000001ff0c7424 */ /* 0x000fe200078e00ff */
[C---:B------:R-:W-:Y:S01]  /*0cd0*/  LOP3.LUT R2, R7.reuse, 0x800fffff, RZ, 0xc0, !PT ;  /* 0x800fffff07027812 */ /* 0x040fe200078ec0ff */
[----:B------:R-:W-:Y:S01]  /*0ce0*/  IMAD.MOV.U32 R15, RZ, RZ, 0x1ca00000 ;  /* 0x1ca00000ff0f7424 */ /* 0x000fe200078e00ff */
[----:B------:R-:W-:Y:S02]  /*0cf0*/  LOP3.LUT R17, R7, 0x7ff00000, RZ, 0xc0, !PT ;  /* 0x7ff0000007117812 */ /* 0x000fe400078ec0ff */
[----:B------:R-:W-:Y:S01]  /*0d00*/  LOP3.LUT R3, R2, 0x3ff00000, RZ, 0xfc, !PT ;  /* 0x3ff0000002037812 */ /* 0x000fe200078efcff */
[----:B------:R-:W-:-:S06]  /*0d10*/  IMAD.MOV.U32 R2, RZ, RZ, R6 ;  /* 0x000000ffff027224 */ /* 0x000fcc00078e0006 */
[----:B------:R-:W-:-:S06]  /*0d20*/  @!P0 DMUL R2, R6, 8.98846567431157953865e+307 ;  /* 0x7fe0000006028828 */ /* 0x000fcc0000000000 */
[----:B------:R-:W0:Y:S02]  /*0d30*/  MUFU.RCP64H R13, R3 ;  /* 0x00000003000d7308 */ /* 0x000e240000001800 */
[----:B0-----:R-:W-:-:S08]  /*0d40*/  DFMA R8, R12, -R2, 1 ;  /* 0x3ff000000c08742b */ /* 0x001fd00000000802 */
[----:B------:R-:W-:-:S08]  /*0d50*/  DFMA R8, R8, R8, R8 ;  /* 0x000000080808722b */ /* 0x000fd00000000008 */
[----:B------:R-:W-:Y:S01]  /*0d60*/  DFMA R12, R12, R8, R12 ;  /* 0x000000080c0c722b */ /* 0x000fe2000000000c */
[----:B------:R-:W-:Y:S02]  /*0d70*/  IMAD.MOV.U32 R9, RZ, RZ, R11 ;  /* 0x000000ffff097224 */ /* 0x000fe400078e000b */
[----:B------:R-:W-:-:S03]  /*0d80*/  IMAD.MOV.U32 R8, RZ, RZ, R10 ;  /* 0x000000ffff087224 */ /* 0x000fc600078e000a */
[----:B------:R-:W-:Y:S02]  /*0d90*/  LOP3.LUT R14, R9, 0x7ff00000, RZ, 0xc0, !PT ;  /* 0x7ff00000090e7812 */ /* 0x000fe400078ec0ff */
[----:B------:R-:W-:Y:S01]  /*0da0*/  DFMA R18, R12, -R2, 1 ;  /* 0x3ff000000c12742b */ /* 0x000fe20000000802 */
[----:B------:R-:W-:Y:S01]  /*0db0*/  IMAD.MOV.U32 R10, RZ, RZ, R8 ;  /* 0x000000ffff0a7224 */ /* 0x000fe200078e0008 */
[----:B------:R-:W-:Y:S01]  /*0dc0*/  ISETP.GE.U32.AND P1, PT, R14, R17, PT ;  /* 0x000000110e00720c */ /* 0x000fe20003f26070 */
[----:B------:R-:W-:-:S03]  /*0dd0*/  IMAD.MOV.U32 R21, RZ, RZ, R14 ;  /* 0x000000ffff157224 */ /* 0x000fc600078e000e */
[----:B------:R-:W-:Y:S02]  /*0de0*/  SEL R11, R15, 0x63400000, !P1 ;  /* 0x634000000f0b7807 */ /* 0x000fe40004800000 */
[----:B------:R-:W-:Y:S01]  /*0df0*/  DFMA R12, R12, R18, R12 ;  /* 0x000000120c0c722b */ /* 0x000fe2000000000c */
[----:B------:R-:W-:Y:S02]  /*0e00*/  FSETP.GEU.AND P1, PT, |R9|, 1.469367938527859385e-39, PT ;  /* 0x001000000900780b */ /* 0x000fe40003f2e200 */
[----:B------:R-:W-:-:S11]  /*0e10*/  LOP3.LUT R11, R11, 0x800fffff, R9, 0xf8, !PT ;  /* 0x800fffff0b0b7812 */ /* 0x000fd600078ef809 */
[----:B------:R-:W-:Y:S05]  /*0e20*/  @P1 BRA `(.L_x_9) ;  /* 0x0000000000201947 */ /* 0x000fea0003800000 */
[----:B------:R-:W-:Y:S01]  /*0e30*/  LOP3.LUT R19, R7, 0x7ff00000, RZ, 0xc0, !PT ;  /* 0x7ff0000007137812 */ /* 0x000fe200078ec0ff */
[----:B------:R-:W-:-:S03]  /*0e40*/  IMAD.MOV.U32 R18, RZ, RZ, RZ ;  /* 0x000000ffff127224 */ /* 0x000fc600078e00ff */
[----:B------:R-:W-:-:S04]  /*0e50*/  ISETP.GE.U32.AND P1, PT, R14, R19, PT ;  /* 0x000000130e00720c */ /* 0x000fc80003f26070 */
[----:B------:R-:W-:-:S04]  /*0e60*/  SEL R19, R15, 0x63400000, !P1 ;  /* 0x634000000f137807 */ /* 0x000fc80004800000 */
[----:B------:R-:W-:-:S04]  /*0e70*/  LOP3.LUT R19, R19, 0x80000000, R9, 0xf8, !PT ;  /* 0x8000000013137812 */ /* 0x000fc800078ef809 */
[----:B------:R-:W-:-:S06]  /*0e80*/  LOP3.LUT R19, R19, 0x100000, RZ, 0xfc, !PT ;  /* 0x0010000013137812 */ /* 0x000fcc00078efcff */
[----:B------:R-:W-:-:S10]  /*0e90*/  DFMA R10, R10, 2, -R18 ;  /* 0x400000000a0a782b */ /* 0x000fd40000000812 */
[----:B------:R-:W-:-:S07]  /*0ea0*/  LOP3.LUT R21, R11, 0x7ff00000, RZ, 0xc0, !PT ;  /* 0x7ff000000b157812 */ /* 0x000fce00078ec0ff */
.L_x_9:
[----:B------:R-:W-:Y:S01]  /*0eb0*/  IMAD.MOV.U32 R20, RZ, RZ, R17 ;  /* 0x000000ffff147224 */ /* 0x000fe200078e0011 */
[----:B------:R-:W-:Y:S01]  /*0ec0*/  @!P0 LOP3.LUT R20, R3, 0x7ff00000, RZ, 0xc0, !PT ;  /* 0x7ff0000003148812 */ /* 0x000fe200078ec0ff */
[----:B------:R-:W-:Y:S01]  /*0ed0*/  VIADD R22, R21, 0xffffffff ;  /* 0xffffffff15167836 */ /* 0x000fe20000000000 */
[----:B------:R-:W-:-:S03]  /*0ee0*/  DMUL R18, R12, R10 ;  /* 0x0000000a0c127228 */ /* 0x000fc60000000000 */
[----:B------:R-:W-:Y:S01]  /*0ef0*/  VIADD R23, R20, 0xffffffff ;  /* 0xffffffff14177836 */ /* 0x000fe20000000000 */
[----:B------:R-:W-:-:S04]  /*0f00*/  ISETP.GT.U32.AND P0, PT, R22, 0x7feffffe, PT ;  /* 0x7feffffe1600780c */ /* 0x000fc80003f04070 */
[----:B------:R-:W-:Y:S01]  /*0f10*/  ISETP.GT.U32.OR P0, PT, R23, 0x7feffffe, P0 ;  /* 0x7feffffe1700780c */ /* 0x000fe20000704470 */
[----:B------:R-:W-:-:S08]  /*0f20*/  DFMA R16, R18, -R2, R10 ;  /* 0x800000021210722b */ /* 0x000fd0000000000a */
[----:B------:R-:W-:-:S04]  /*0f30*/  DFMA R12, R12, R16, R18 ;  /* 0x000000100c0c722b */ /* 0x000fc80000000012 */
[----:B------:R-:W-:Y:S07]  /*0f40*/  @P0 BRA `(.L_x_10) ;  /* 0x00000000006c0947 */ /* 0x000fee0003800000 */
[----:B------:R-:W-:-:S04]  /*0f50*/  LOP3.LUT R9, R7, 0x7ff00000, RZ, 0xc0, !PT ;  /* 0x7ff0000007097812 */ /* 0x000fc800078ec0ff */
[CC--:B------:R-:W-:Y:S02]  /*0f60*/  VIADDMNMX R8, R14.reuse, -R9.reuse, 0xb9600000, !PT ;  /* 0xb96000000e087446 */ /* 0x0c0fe40007800909 */
[----:B------:R-:W-:Y:S02]  /*0f70*/  ISETP.GE.U32.AND P0, PT, R14, R9, PT ;  /* 0x000000090e00720c */ /* 0x000fe40003f06070 */
[----:B------:R-:W-:Y:S02]  /*0f80*/  VIMNMX R8, PT, PT, R8, 0x46a00000, PT ;  /* 0x46a0000008087848 */ /* 0x000fe40003fe0100 */
[----:B------:R-:W-:-:S05]  /*0f90*/  SEL R15, R15, 0x63400000, !P0 ;  /* 0x634000000f0f7807 */ /* 0x000fca0004000000 */
[----:B------:R-:W-:Y:S02]  /*0fa0*/  IMAD.IADD R16, R8, 0x1, -R15 ;  /* 0x0000000108107824 */ /* 0x000fe400078e0a0f */
[----:B------:R-:W-:Y:S02]  /*0fb0*/  IMAD.MOV.U32 R8, RZ, RZ, RZ ;  /* 0x000000ffff087224 */ /* 0x000fe400078e00ff */
[----:B------:R-:W-:-:S06]  /*0fc0*/  VIADD R9, R16, 0x7fe00000 ;  /* 0x7fe0000010097836 */ /* 0x000fcc0000000000 */
[----:B------:R-:W-:-:S10]  /*0fd0*/  DMUL R14, R12, R8 ;  /* 0x000000080c0e7228 */ /* 0x000fd40000000000 */
[----:B------:R-:W-:-:S13]  /*0fe0*/  FSETP.GTU.AND P0, PT, |R15|, 1.469367938527859385e-39, PT ;  /* 0x001000000f00780b */ /* 0x000fda0003f0c200 */
[----:B------:R-:W-:Y:S05]  /*0ff0*/  @P0 BRA `(.L_x_11) ;  /* 0x0000000000940947 */ /* 0x000fea0003800000 */
[----:B------:R-:W-:Y:S01]  /*1000*/  DFMA R2, R12, -R2, R10 ;  /* 0x800000020c02722b */ /* 0x000fe2000000000a */
[----:B------:R-:W-:-:S09]  /*1010*/  IMAD.MOV.U32 R8, RZ, RZ, RZ ;  /* 0x000000ffff087224 */ /* 0x000fd200078e00ff */
[C---:B------:R-:W-:Y:S02]  /*1020*/  FSETP.NEU.AND P0, PT, R3.reuse, RZ, PT ;  /* 0x000000ff0300720b */ /* 0x040fe40003f0d000 */
[----:B------:R-:W-:-:S04]  /*1030*/  LOP3.LUT R7, R3, 0x80000000, R7, 0x48, !PT ;  /* 0x8000000003077812 */ /* 0x000fc800078e4807 */
[----:B------:R-:W-:-:S07]  /*1040*/  LOP3.LUT R9, R7, R9, RZ, 0xfc, !PT ;  /* 0x0000000907097212 */ /* 0x000fce00078efcff */
[----:B------:R-:W-:Y:S05]  /*1050*/  @!P0 BRA `(.L_x_11) ;  /* 0x00000000007c8947 */ /* 0x000fea0003800000 */
[----:B------:R-:W-:Y:S01]  /*1060*/  IMAD.MOV R3, RZ, RZ, -R16 ;  /* 0x000000ffff037224 */ /* 0x000fe200078e0a10 */
[----:B------:R-:W-:Y:S01]  /*1070*/  DMUL.RP R8, R12, R8 ;  /* 0x000000080c087228 */ /* 0x000fe20000008000 */
[----:B------:R-:W-:-:S06]  /*1080*/  IMAD.MOV.U32 R2, RZ, RZ, RZ ;  /* 0x000000ffff027224 */ /* 0x000fcc00078e00ff */
[----:B------:R-:W-:-:S03]  /*1090*/  DFMA R2, R14, -R2, R12 ;  /* 0x800000020e02722b */ /* 0x000fc6000000000c */
[----:B------:R-:W-:-:S03]  /*10a0*/  LOP3.LUT R7, R9, R7, RZ, 0x3c, !PT ;  /* 0x0000000709077212 */ /* 0x000fc600078e3cff */
[----:B------:R-:W-:-:S04]  /*10b0*/  IADD3 R2, PT, PT, -R16, -0x43300000, RZ ;  /* 0xbcd0000010027810 */ /* 0x000fc80007ffe1ff */
[----:B------:R-:W-:-:S04]  /*10c0*/  FSETP.NEU.AND P0, PT, |R3|, R2, PT ;  /* 0x000000020300720b */ /* 0x000fc80003f0d200 */
[----:B------:R-:W-:Y:S02]  /*10d0*/  FSEL R14, R8, R14, !P0 ;  /* 0x0000000e080e7208 */ /* 0x000fe40004000000 */
[----:B------:R-:W-:Y:S01]  /*10e0*/  FSEL R15, R7, R15, !P0 ;  /* 0x0000000f070f7208 */ /* 0x000fe20004000000 */
[----:B------:R-:W-:Y:S06]  /*10f0*/  BRA `(.L_x_11) ;  /* 0x0000000000547947 */ /* 0x000fec0003800000 */
.L_x_10:
[----:B------:R-:W-:-:S14]  /*1100*/  DSETP.NAN.AND P0, PT, R8, R8, PT ;  /* 0x000000080800722a */ /* 0x000fdc0003f08000 */
[----:B------:R-:W-:Y:S05]  /*1110*/  @P0 BRA `(.L_x_12) ;  /* 0x0000000000440947 */ /* 0x000fea0003800000 */
[----:B------:R-:W-:-:S14]  /*1120*/  DSETP.NAN.AND P0, PT, R6, R6, PT ;  /* 0x000000060600722a */ /* 0x000fdc0003f08000 */
[----:B------:R-:W-:Y:S05]  /*1130*/  @P0 BRA `(.L_x_13) ;  /* 0x0000000000300947 */ /* 0x000fea0003800000 */
[----:B------:R-:W-:Y:S01]  /*1140*/  ISETP.NE.AND P0, PT, R21, R20, PT ;  /* 0x000000141500720c */ /* 0x000fe20003f05270 */
[----:B------:R-:W-:Y:S02]  /*1150*/  IMAD.MOV.U32 R14, RZ, RZ, 0x0 ;  /* 0x00000000ff0e7424 */ /* 0x000fe400078e00ff */
[----:B------:R-:W-:-:S10]  /*1160*/  IMAD.MOV.U32 R15, RZ, RZ, -0x80000 ;  /* 0xfff80000ff0f7424 */ /* 0x000fd400078e00ff */
[----:B------:R-:W-:Y:S05]  /*1170*/  @!P0 BRA `(.L_x_11) ;  /* 0x0000000000348947 */ /* 0x000fea0003800000 */
[----:B------:R-:W-:Y:S02]  /*1180*/  ISETP.NE.AND P0, PT, R21, 0x7ff00000, PT ;  /* 0x7ff000001500780c */ /* 0x000fe40003f05270 */
[----:B------:R-:W-:Y:S02]  /*1190*/  LOP3.LUT R15, R9, 0x80000000, R7, 0x48, !PT ;  /* 0x80000000090f7812 */ /* 0x000fe400078e4807 */
[----:B------:R-:W-:-:S13]  /*11a0*/  ISETP.EQ.OR P0, PT, R20, RZ, !P0 ;  /* 0x000000ff1400720c */ /* 0x000fda0004702670 */
[----:B------:R-:W-:Y:S01]  /*11b0*/  @P0 LOP3.LUT R2, R15, 0x7ff00000, RZ, 0xfc, !PT ;  /* 0x7ff000000f020812 */ /* 0x000fe200078efcff */
[----:B------:R-:W-:Y:S02]  /*11c0*/  @!P0 IMAD.MOV.U32 R14, RZ, RZ, RZ ;  /* 0x000000ffff0e8224 */ /* 0x000fe400078e00ff */
[----:B------:R-:W-:Y:S02]  /*11d0*/  @P0 IMAD.MOV.U32 R14, RZ, RZ, RZ ;  /* 0x000000ffff0e0224 */ /* 0x000fe400078e00ff */
[----:B------:R-:W-:Y:S01]  /*11e0*/  @P0 IMAD.MOV.U32 R15, RZ, RZ, R2 ;  /* 0x000000ffff0f0224 */ /* 0x000fe200078e0002 */
[----:B------:R-:W-:Y:S06]  /*11f0*/  BRA `(.L_x_11) ;  /* 0x0000000000147947 */ /* 0x000fec0003800000 */
.L_x_13:
[----:B------:R-:W-:Y:S01]  /*1200*/  LOP3.LUT R15, R7, 0x80000, RZ, 0xfc, !PT ;  /* 0x00080000070f7812 */ /* 0x000fe200078efcff */
[----:B------:R-:W-:Y:S01]  /*1210*/  IMAD.MOV.U32 R14, RZ, RZ, R6 ;  /* 0x000000ffff0e7224 */ /* 0x000fe200078e0006 */
[----:B------:R-:W-:Y:S06]  /*1220*/  BRA `(.L_x_11) ;  /* 0x0000000000087947 */ /* 0x000fec0003800000 */
.L_x_12:
[----:B------:R-:W-:Y:S01]  /*1230*/  LOP3.LUT R15, R9, 0x80000, RZ, 0xfc, !PT ;  /* 0x00080000090f7812 */ /* 0x000fe200078efcff */
[----:B------:R-:W-:-:S07]  /*1240*/  IMAD.MOV.U32 R14, RZ, RZ, R8 ;  /* 0x000000ffff0e7224 */ /* 0x000fce00078e0008 */
.L_x_11:
[----:B------:R-:W-:Y:S02]  /*1250*/  IMAD.MOV.U32 R2, RZ, RZ, R0 ;  /* 0x000000ffff027224 */ /* 0x000fe400078e0000 */
[----:B------:R-:W-:-:S04]  /*1260*/  IMAD.MOV.U32 R3, RZ, RZ, 0x0 ;  /* 0x00000000ff037424 */ /* 0x000fc800078e00ff */
[----:B------:R-:W-:Y:S05]  /*1270*/  RET.REL.NODEC R2 `(_Z5log1pddPd) ;  /* 0xffffffec02607950 */ /* 0x000fea0003c3ffff */
.L_x_14:
        /* <DEDUP_REMOVED lines=16> */
.L_x_15:


//--------------------- .nv.shared.reserved.0     --------------------------
	.section	.nv.shared.reserved.0,"aw",@nobits
	.weak		__nv_reservedSMEM_offset_0_alias
	.size		__nv_reservedSMEM_offset_0_alias, 0, 64
	.other		__nv_reservedSMEM_offset_0_alias,@"STO_CUDA_RESERVED_SHARED STV_DEFAULT"
__nv_reservedSMEM_offset_0_alias:
	.zero		0
	.zero		64


//--------------------- .nv.constant0._Z6log_1pddPd --------------------------
	.section	.nv.constant0._Z6log_1pddPd,"a",@progbits
	.sectionflags	@""
	.align	4
.nv.constant0._Z6log_1pddPd:
	.zero		920


//--------------------- .nv.constant0._Z5log1pddPd --------------------------
	.section	.nv.constant0._Z5log1pddPd,"a",@progbits
	.sectionflags	@""
	.align	4
.nv.constant0._Z5log1pddPd:
	.zero		920


//--------------------- SYMBOLS --------------------------

	.type		.nv.reservedSmem.offset0,@object
	.size		.nv.reservedSmem.offset0,0x4
